	.headerflags	@"EF_CUDA_TEXMODE_UNIFIED EF_CUDA_64BIT_ADDRESS EF_CUDA_ACCELERATORS EF_CUDA_SM90 EF_CUDA_VIRTUAL_SM(EF_CUDA_SM90)"
	.elftype	@"ET_EXEC"


//--------------------- .nv.info                  --------------------------
	.section	.nv.info,"",@"SHT_CUDA_INFO"
	.align	4


	//----- nvinfo : EIATTR_REGCOUNT
	.align		4
        /*0000*/ 	.byte	0x04, 0x2f
        /*0002*/ 	.short	(.L_1 - .L_0)
	.align		4
.L_0:
        /*0004*/ 	.word	index@(triton_mm)
        /*0008*/ 	.word	0x0000005e


	//----- nvinfo : EIATTR_MIN_STACK_SIZE
	.align		4
.L_1:
        /*000c*/ 	.byte	0x04, 0x12
        /*000e*/ 	.short	(.L_3 - .L_2)
	.align		4
.L_2:
        /*0010*/ 	.word	index@(triton_mm)
        /*0014*/ 	.word	0x00000000


	//----- nvinfo : EIATTR_FRAME_SIZE
	.align		4
.L_3:
        /*0018*/ 	.byte	0x04, 0x11
        /*001a*/ 	.short	(.L_5 - .L_4)
	.align		4
.L_4:
        /*001c*/ 	.word	index@(triton_mm)
        /*0020*/ 	.word	0x00000000


	//----- nvinfo : EIATTR_MIN_STACK_SIZE
	.align		4
.L_5:
        /*0024*/ 	.byte	0x04, 0x12
        /*0026*/ 	.short	(.L_7 - .L_6)
	.align		4
.L_6:
        /*0028*/ 	.word	index@(triton_mm)
        /*002c*/ 	.word	0x00000000
.L_7:


//--------------------- .nv.info.triton_mm        --------------------------
	.section	.nv.info.triton_mm,"",@"SHT_CUDA_INFO"
	.sectionflags	@""
	.align	4


	//----- nvinfo : EIATTR_CUDA_API_VERSION
	.align		4
        /*0000*/ 	.byte	0x04, 0x37
        /*0002*/ 	.short	(.L_9 - .L_8)
.L_8:
        /*0004*/ 	.word	0x0000007c


	//----- nvinfo : EIATTR_KPARAM_INFO
	.align		4
.L_9:
        /*0008*/ 	.byte	0x04, 0x17
        /*000a*/ 	.short	(.L_11 - .L_10)
.L_10:
        /*000c*/ 	.word	0x00000000
        /*0010*/ 	.short	0x0003
        /*0012*/ 	.short	0x0018
        /*0014*/ 	.byte	0x00, 0xf0, 0x11, 0x00


	//----- nvinfo : EIATTR_KPARAM_INFO
	.align		4
.L_11:
        /*0018*/ 	.byte	0x04, 0x17
        /*001a*/ 	.short	(.L_13 - .L_12)
.L_12:
        /*001c*/ 	.word	0x00000000
        /*0020*/ 	.short	0x0002
        /*0022*/ 	.short	0x0010
        /*0024*/ 	.byte	0x00, 0xf0, 0x21, 0x00


	//----- nvinfo : EIATTR_KPARAM_INFO
	.align		4
.L_13:
        /*0028*/ 	.byte	0x04, 0x17
        /*002a*/ 	.short	(.L_15 - .L_14)
.L_14:
        /*002c*/ 	.word	0x00000000
        /*0030*/ 	.short	0x0001
        /*0032*/ 	.short	0x0008
        /*0034*/ 	.byte	0x00, 0xf0, 0x21, 0x00


	//----- nvinfo : EIATTR_KPARAM_INFO
	.align		4
.L_15:
        /*0038*/ 	.byte	0x04, 0x17
        /*003a*/ 	.short	(.L_17 - .L_16)
.L_16:
        /*003c*/ 	.word	0x00000000
        /*0040*/ 	.short	0x0000
        /*0042*/ 	.short	0x0000
        /*0044*/ 	.byte	0x00, 0xf0, 0x21, 0x00


	//----- nvinfo : EIATTR_SPARSE_MMA_MASK
	.align		4
.L_17:
        /*0048*/ 	.byte	0x03, 0x50
        /*004a*/ 	.short	0x0000


	//----- nvinfo : EIATTR_MAXREG_COUNT
	.align		4
        /*004c*/ 	.byte	0x03, 0x1b
        /*004e*/ 	.short	0x00ff


	//----- nvinfo : EIATTR_COOP_GROUP_MASK_REGIDS
	.align		4
        /*0050*/ 	.byte	0x04, 0x29
        /*0052*/ 	.short	(.L_19 - .L_18)


	//   ....[0]....
.L_18:
        /*0054*/ 	.word	0xffffffff


	//----- nvinfo : EIATTR_COOP_GROUP_INSTR_OFFSETS
	.align		4
.L_19:
        /*0058*/ 	.byte	0x04, 0x28
        /*005a*/ 	.short	(.L_21 - .L_20)


	//   ....[0]....
.L_20:
        /*005c*/ 	.word	0x00000bb0


	//----- nvinfo : EIATTR_EXIT_INSTR_OFFSETS
	.align		4
.L_21:
        /*0060*/ 	.byte	0x04, 0x1c
        /*0062*/ 	.short	(.L_23 - .L_22)


	//   ....[0]....
.L_22:
        /*0064*/ 	.word	0x00000050


	//   ....[1]....
        /*0068*/ 	.word	0x00001620


	//   ....[2]....
        /*006c*/ 	.word	0x00001670


	//----- nvinfo : EIATTR_MAX_THREADS
	.align		4
.L_23:
        /*0070*/ 	.byte	0x04, 0x05
        /*0072*/ 	.short	(.L_25 - .L_24)
.L_24:
        /*0074*/ 	.word	0x00000100
        /*0078*/ 	.word	0x00000001
        /*007c*/ 	.word	0x00000001


	//----- nvinfo : EIATTR_CBANK_PARAM_SIZE
	.align		4
.L_25:
        /*0080*/ 	.byte	0x03, 0x19
        /*0082*/ 	.short	0x001c


	//----- nvinfo : EIATTR_PARAM_CBANK
	.align		4
        /*0084*/ 	.byte	0x04, 0x0a
        /*0086*/ 	.short	(.L_27 - .L_26)
	.align		4
.L_26:
        /*0088*/ 	.word	index@(.nv.constant0.triton_mm)
        /*008c*/ 	.short	0x0210
        /*008e*/ 	.short	0x001c


	//----- nvinfo : EIATTR_SW_WAR
	.align		4
.L_27:
        /*0090*/ 	.byte	0x04, 0x36
        /*0092*/ 	.short	(.L_29 - .L_28)
.L_28:
        /*0094*/ 	.word	0x00000008
.L_29:


//--------------------- .nv.callgraph             --------------------------
	.section	.nv.callgraph,"",@"SHT_CUDA_CALLGRAPH"
	.align	4
	.sectionentsize	8
	.align		4
        /*0000*/ 	.word	0x00000000
	.align		4
        /*0004*/ 	.word	0xffffffff
	.align		4
        /*0008*/ 	.word	0x00000000
	.align		4
        /*000c*/ 	.word	0xfffffffe
	.align		4
        /*0010*/ 	.word	0x00000000
	.align		4
        /*0014*/ 	.word	0xfffffffd
	.align		4
        /*0018*/ 	.word	0x00000000
	.align		4
        /*001c*/ 	.word	0xfffffffc


//--------------------- .text.triton_mm           --------------------------
	.section	.text.triton_mm,"ax",@progbits
	.sectionflags	@"SHF_BARRIERS=1"
	.align	128
        .global         triton_mm
        .type           triton_mm,@function
        .size           triton_mm,(.L_x_2 - triton_mm)
        .other          triton_mm,@"STO_CUDA_ENTRY STV_DEFAULT"
triton_mm:
.text.triton_mm:
[----:B------:R-:W1:Y:S02]  /*0000*/  LDC R1, c[0x0][0x28] ;  /* 0x00000a00ff017b82 */ /* 0x000e640000000800 */
[----:B------:R-:W2:Y:S01]  /*0010*/  LDC R8, c[0x0][0x228] ;  /* 0x00008a00ff087b82 */ /* 0x000ea20000000800 */
[----:B------:R-:W-:-:S04]  /*0020*/  IMAD.MOV.U32 R3, RZ, RZ, 0xc00 ;  /* 0x00000c00ff037424 */ /* 0x000fc800078e00ff */
[----:B--2---:R-:W-:-:S05]  /*0030*/  IMAD R0, R8, R3, 0xc00000 ;  /* 0x00c0000008007424 */ /* 0x004fca00078e0203 */
[----:B------:R-:W-:-:S13]  /*0040*/  ISETP.NE.AND P0, PT, R0, RZ, PT ;  /* 0x000000ff0000720c */ /* 0x000fda0003f05270 */
[----:B------:R-:W-:Y:S05]  /*0050*/  @!P0 EXIT ;  /* 0x000000000000894d */ /* 0x000fea0003800000 */
[----:B------:R-:W2:Y:S01]  /*0060*/  S2R R10, SR_CTAID.X ;  /* 0x00000000000a7919 */ /* 0x000ea20000002500 */
[----:B------:R-:W-:Y:S01]  /*0070*/  VIADD R0, R8, 0x107f ;  /* 0x0000107f08007836 */ /* 0x000fe20000000000 */
[----:B------:R-:W3:Y:S01]  /*0080*/  S2UR UR5, SR_CgaCtaId ;  /* 0x00000000000579c3 */ /* 0x000ee20000008800 */
[----:B------:R-:W-:Y:S01]  /*0090*/  UMOV UR4, 0x400 ;  /* 0x0000040000047882 */ /* 0x000fe20000000000 */
[----:B------:R-:W-:Y:S01]  /*00a0*/  ULDC.64 UR16, c[0x0][0x208] ;  /* 0x0000820000107ab9 */ /* 0x000fe20000000a00 */
[----:B------:R-:W-:Y:S02]  /*00b0*/  CS2R R24, SRZ ;  /* 0x0000000000187805 */ /* 0x000fe4000001ff00 */
[----:B------:R-:W-:Y:S02]  /*00c0*/  SHF.R.S32.HI R3, RZ, 0x1f, R0 ;  /* 0x0000001fff037819 */ /* 0x000fe40000011400 */
[----:B------:R-:W-:Y:S02]  /*00d0*/  CS2R R26, SRZ ;  /* 0x00000000001a7805 */ /* 0x000fe4000001ff00 */
[----:B------:R-:W-:-:S02]  /*00e0*/  CS2R R28, SRZ ;  /* 0x00000000001c7805 */ /* 0x000fc4000001ff00 */
[----:B------:R-:W-:Y:S02]  /*00f0*/  CS2R R30, SRZ ;  /* 0x00000000001e7805 */ /* 0x000fe4000001ff00 */
[----:B------:R-:W-:Y:S01]  /*0100*/  LEA.HI R3, R3, R0, RZ, 0x7 ;  /* 0x0000000003037211 */ /* 0x000fe200078f38ff */
[----:B------:R-:W-:Y:S01]  /*0110*/  VIADD R0, R8, 0x1000 ;  /* 0x0000100008007836 */ /* 0x000fe20000000000 */
[----:B------:R-:W-:Y:S02]  /*0120*/  CS2R R32, SRZ ;  /* 0x0000000000207805 */ /* 0x000fe4000001ff00 */
[----:B------:R-:W-:Y:S02]  /*0130*/  CS2R R34, SRZ ;  /* 0x0000000000227805 */ /* 0x000fe4000001ff00 */
[----:B------:R-:W-:Y:S02]  /*0140*/  CS2R R36, SRZ ;  /* 0x0000000000247805 */ /* 0x000fe4000001ff00 */
[----:B------:R-:W-:-:S02]  /*0150*/  CS2R R38, SRZ ;  /* 0x0000000000267805 */ /* 0x000fc4000001ff00 */
[----:B------:R-:W-:Y:S02]  /*0160*/  IABS R18, R0 ;  /* 0x0000000000127213 */ /* 0x000fe40000000000 */
[----:B------:R-:W-:Y:S02]  /*0170*/  CS2R R40, SRZ ;  /* 0x0000000000287805 */ /* 0x000fe4000001ff00 */
[----:B------:R-:W-:Y:S02]  /*0180*/  CS2R R42, SRZ ;  /* 0x00000000002a7805 */ /* 0x000fe4000001ff00 */
[----:B------:R-:W-:Y:S02]  /*0190*/  CS2R R44, SRZ ;  /* 0x00000000002c7805 */ /* 0x000fe4000001ff00 */
[----:B------:R-:W-:Y:S02]  /*01a0*/  CS2R R46, SRZ ;  /* 0x00000000002e7805 */ /* 0x000fe4000001ff00 */
[----:B------:R-:W-:-:S02]  /*01b0*/  CS2R R48, SRZ ;  /* 0x0000000000307805 */ /* 0x000fc4000001ff00 */
[----:B------:R-:W-:Y:S02]  /*01c0*/  CS2R R50, SRZ ;  /* 0x0000000000327805 */ /* 0x000fe4000001ff00 */
[----:B------:R-:W-:Y:S02]  /*01d0*/  CS2R R52, SRZ ;  /* 0x0000000000347805 */ /* 0x000fe4000001ff00 */
[----:B------:R-:W-:Y:S02]  /*01e0*/  CS2R R54, SRZ ;  /* 0x0000000000367805 */ /* 0x000fe4000001ff00 */
[----:B------:R-:W-:Y:S01]  /*01f0*/  CS2R R56, SRZ ;  /* 0x0000000000387805 */ /* 0x000fe2000001ff00 */
[----:B---3--:R-:W-:Y:S01]  /*0200*/  UPRMT UR5, UR5, 0x654, UR4 ;  /* 0x0000065405057896 */ /* 0x008fe20008000004 */
[----:B------:R-:W-:Y:S02]  /*0210*/  CS2R R58, SRZ ;  /* 0x00000000003a7805 */ /* 0x000fe4000001ff00 */
[----:B------:R-:W-:-:S02]  /*0220*/  CS2R R60, SRZ ;  /* 0x00000000003c7805 */ /* 0x000fc4000001ff00 */
[----:B------:R-:W-:Y:S02]  /*0230*/  CS2R R62, SRZ ;  /* 0x00000000003e7805 */ /* 0x000fe4000001ff00 */
[----:B------:R-:W-:Y:S02]  /*0240*/  CS2R R64, SRZ ;  /* 0x0000000000407805 */ /* 0x000fe4000001ff00 */
[----:B------:R-:W-:Y:S01]  /*0250*/  CS2R R66, SRZ ;  /* 0x0000000000427805 */ /* 0x000fe2000001ff00 */
[C---:B--2---:R-:W-:Y:S01]  /*0260*/  IMAD.HI R2, R10.reuse, 0x2aaaaaab, RZ ;  /* 0x2aaaaaab0a027827 */ /* 0x044fe200078e02ff */
[----:B------:R-:W-:Y:S02]  /*0270*/  IABS R11, R10 ;  /* 0x0000000a000b7213 */ /* 0x000fe40000000000 */
[----:B------:R-:W-:Y:S02]  /*0280*/  CS2R R68, SRZ ;  /* 0x0000000000447805 */ /* 0x000fe4000001ff00 */
[----:B------:R-:W-:-:S02]  /*0290*/  ISETP.GE.AND P1, PT, R10, RZ, PT ;  /* 0x000000ff0a00720c */ /* 0x000fc40003f26270 */
[----:B------:R-:W-:Y:S02]  /*02a0*/  CS2R R70, SRZ ;  /* 0x0000000000467805 */ /* 0x000fe4000001ff00 */
[----:B------:R-:W-:Y:S02]  /*02b0*/  SHF.R.U32.HI R5, RZ, 0x1f, R2 ;  /* 0x0000001fff057819 */ /* 0x000fe40000011602 */
[----:B------:R-:W-:Y:S02]  /*02c0*/  CS2R R72, SRZ ;  /* 0x0000000000487805 */ /* 0x000fe4000001ff00 */
[----:B------:R-:W-:Y:S02]  /*02d0*/  CS2R R74, SRZ ;  /* 0x00000000004a7805 */ /* 0x000fe4000001ff00 */
[----:B------:R-:W-:Y:S02]  /*02e0*/  CS2R R76, SRZ ;  /* 0x00000000004c7805 */ /* 0x000fe4000001ff00 */
[----:B------:R-:W-:-:S02]  /*02f0*/  LEA.HI.SX32 R5, R2, R5, 0x1b ;  /* 0x0000000502057211 */ /* 0x000fc400078fdaff */
[----:B------:R-:W-:Y:S02]  /*0300*/  CS2R R78, SRZ ;  /* 0x00000000004e7805 */ /* 0x000fe4000001ff00 */
[----:B------:R-:W-:Y:S02]  /*0310*/  CS2R R80, SRZ ;  /* 0x0000000000507805 */ /* 0x000fe4000001ff00 */
[----:B------:R-:W-:Y:S02]  /*0320*/  CS2R R82, SRZ ;  /* 0x0000000000527805 */ /* 0x000fe4000001ff00 */
[----:B------:R-:W-:Y:S01]  /*0330*/  CS2R R84, SRZ ;  /* 0x0000000000547805 */ /* 0x000fe2000001ff00 */
[----:B------:R-:W-:Y:S01]  /*0340*/  IMAD.SHL.U32 R4, R5, 0x8, RZ ;  /* 0x0000000805047824 */ /* 0x000fe200078e00ff */
[----:B------:R-:W-:Y:S01]  /*0350*/  CS2R R86, SRZ ;  /* 0x0000000000567805 */ /* 0x000fe2000001ff00 */
[----:B------:R-:W-:Y:S01]  /*0360*/  UMOV UR4, URZ ;  /* 0x0000003f00047c82 */ /* 0x000fe20008000000 */
[----:B------:R-:W-:-:S02]  /*0370*/  UMOV UR14, 0xffffffff ;  /* 0xffffffff000e7882 */ /* 0x000fc40000000000 */
[----:B------:R-:W-:-:S04]  /*0380*/  LEA.HI.SX32 R3, R3, -R4, 0x19 ;  /* 0x8000000403037211 */ /* 0x000fc800078fcaff */
[----:B------:R-:W-:-:S04]  /*0390*/  VIMNMX R6, R3, 0x8, PT ;  /* 0x0000000803067848 */ /* 0x000fc80003fe0100 */
[----:B------:R-:W-:-:S04]  /*03a0*/  IABS R13, R6 ;  /* 0x00000006000d7213 */ /* 0x000fc80000000000 */
[----:B------:R-:W2:Y:S08]  /*03b0*/  I2F.RP R7, R13 ;  /* 0x0000000d00077306 */ /* 0x000eb00000209400 */
[----:B--2---:R-:W2:Y:S02]  /*03c0*/  MUFU.RCP R7, R7 ;  /* 0x0000000700077308 */ /* 0x004ea40000001000 */
[----:B--2---:R-:W-:-:S02]  /*03d0*/  VIADD R2, R7, 0xffffffe ;  /* 0x0ffffffe07027836 */ /* 0x004fc40000000000 */
[----:B------:R-:W2:Y:S04]  /*03e0*/  S2R R7, SR_TID.X ;  /* 0x0000000000077919 */ /* 0x000ea80000002100 */
[----:B------:R3:W4:Y:S02]  /*03f0*/  F2I.FTZ.U32.TRUNC.NTZ R3, R2 ;  /* 0x0000000200037305 */ /* 0x000724000021f000 */
[----:B---3--:R-:W-:Y:S02]  /*0400*/  IMAD.MOV.U32 R2, RZ, RZ, RZ ;  /* 0x000000ffff027224 */ /* 0x008fe400078e00ff */
[----:B----4-:R-:W-:-:S04]  /*0410*/  IMAD.MOV R12, RZ, RZ, -R3 ;  /* 0x000000ffff0c7224 */ /* 0x010fc800078e0a03 */
[----:B------:R-:W-:Y:S01]  /*0420*/  IMAD R9, R12, R13, RZ ;  /* 0x0000000d0c097224 */ /* 0x000fe200078e02ff */
[----:B------:R-:W-:-:S03]  /*0430*/  IABS R12, R6 ;  /* 0x00000006000c7213 */ /* 0x000fc60000000000 */
[----:B------:R-:W-:Y:S02]  /*0440*/  IMAD.HI.U32 R8, R3, R9, R2 ;  /* 0x0000000903087227 */ /* 0x000fe400078e0002 */
[----:B------:R-:W3:Y:S02]  /*0450*/  I2F.RP R9, R18 ;  /* 0x0000001200097306 */ /* 0x000ee40000209400 */
[----:B------:R-:W-:Y:S02]  /*0460*/  IMAD.MOV.U32 R3, RZ, RZ, R11 ;  /* 0x000000ffff037224 */ /* 0x000fe400078e000b */
[----:B------:R-:W-:Y:S01]  /*0470*/  IMAD.MOV R15, RZ, RZ, -R12 ;  /* 0x000000ffff0f7224 */ /* 0x000fe200078e0a0c */
[----:B--2---:R-:W-:Y:S01]  /*0480*/  SHF.R.U32.HI R12, RZ, 0x2, R7 ;  /* 0x00000002ff0c7819 */ /* 0x004fe20000011607 */
[----:B------:R-:W-:-:S03]  /*0490*/  IMAD.HI.U32 R2, R8, R3, RZ ;  /* 0x0000000308027227 */ /* 0x000fc600078e00ff */
[----:B------:R-:W-:Y:S01]  /*04a0*/  SGXT.U32 R12, R12, 0x6 ;  /* 0x000000060c0c781a */ /* 0x000fe20000000000 */
[----:B------:R-:W-:Y:S02]  /*04b0*/  IMAD R2, R2, R15, R3 ;  /* 0x0000000f02027224 */ /* 0x000fe400078e0203 */
[----:B------:R-:W-:-:S03]  /*04c0*/  IMAD R11, R5, -0xc0, R10 ;  /* 0xffffff40050b7824 */ /* 0x000fc600078e020a */
[----:B------:R-:W-:Y:S01]  /*04d0*/  ISETP.GT.U32.AND P0, PT, R13, R2, PT ;  /* 0x000000020d00720c */ /* 0x000fe20003f04070 */
[----:B---3--:R-:W2:Y:S01]  /*04e0*/  MUFU.RCP R9, R9 ;  /* 0x0000000900097308 */ /* 0x008ea20000001000 */
[----:B------:R-:W-:-:S05]  /*04f0*/  IABS R5, R11 ;  /* 0x0000000b00057213 */ /* 0x000fca0000000000 */
[----:B------:R-:W-:-:S04]  /*0500*/  IMAD.HI.U32 R8, R8, R5, RZ ;  /* 0x0000000508087227 */ /* 0x000fc800078e00ff */
[----:B------:R-:W-:Y:S01]  /*0510*/  IMAD R10, R8, R15, R5 ;  /* 0x0000000f080a7224 */ /* 0x000fe200078e0205 */
[----:B------:R-:W-:Y:S01]  /*0520*/  LOP3.LUT R5, RZ, R6, RZ, 0x33, !PT ;  /* 0x00000006ff057212 */ /* 0x000fe200078e33ff */
[----:B------:R-:W-:Y:S02]  /*0530*/  @!P0 IMAD.IADD R2, R2, 0x1, -R13 ;  /* 0x0000000102028824 */ /* 0x000fe400078e0a0d */
[----:B--2---:R-:W-:Y:S01]  /*0540*/  VIADD R3, R9, 0xffffffe ;  /* 0x0ffffffe09037836 */ /* 0x004fe20000000000 */
[C---:B------:R-:W-:Y:S02]  /*0550*/  ISETP.GT.U32.AND P2, PT, R13.reuse, R10, PT ;  /* 0x0000000a0d00720c */ /* 0x040fe40003f44070 */
[----:B------:R-:W-:-:S03]  /*0560*/  ISETP.GT.U32.AND P0, PT, R13, R2, PT ;  /* 0x000000020d00720c */ /* 0x000fc60003f04070 */
[----:B------:R-:W2:Y:S08]  /*0570*/  F2I.FTZ.U32.TRUNC.NTZ R3, R3 ;  /* 0x0000000300037305 */ /* 0x000eb0000021f000 */
[--C-:B------:R-:W-:Y:S02]  /*0580*/  @!P2 IMAD.IADD R10, R10, 0x1, -R13.reuse ;  /* 0x000000010a0aa824 */ /* 0x100fe400078e0a0d */
[----:B------:R-:W-:Y:S01]  /*0590*/  @!P0 IMAD.IADD R2, R2, 0x1, -R13 ;  /* 0x0000000102028824 */ /* 0x000fe200078e0a0d */
[----:B------:R-:W-:Y:S01]  /*05a0*/  ISETP.NE.AND P0, PT, R6, RZ, PT ;  /* 0x000000ff0600720c */ /* 0x000fe20003f05270 */
[----:B------:R-:W-:Y:S01]  /*05b0*/  @!P2 VIADD R8, R8, 0x1 ;  /* 0x000000010808a836 */ /* 0x000fe20000000000 */
[----:B------:R-:W-:Y:S01]  /*05c0*/  LOP3.LUT R6, R11, R6, RZ, 0x3c, !PT ;  /* 0x000000060b067212 */ /* 0x000fe200078e3cff */
[----:B------:R-:W-:Y:S01]  /*05d0*/  @!P1 IMAD.MOV R2, RZ, RZ, -R2 ;  /* 0x000000ffff029224 */ /* 0x000fe200078e0a02 */
[----:B------:R-:W-:Y:S01]  /*05e0*/  ISETP.GE.U32.AND P1, PT, R10, R13, PT ;  /* 0x0000000d0a00720c */ /* 0x000fe20003f26070 */
[----:B--2---:R-:W-:Y:S01]  /*05f0*/  IMAD.MOV R15, RZ, RZ, -R3 ;  /* 0x000000ffff0f7224 */ /* 0x004fe200078e0a03 */
[----:B------:R-:W-:-:S02]  /*0600*/  ISETP.GE.AND P3, PT, R6, RZ, PT ;  /* 0x000000ff0600720c */ /* 0x000fc40003f66270 */
[----:B------:R-:W-:Y:S01]  /*0610*/  SEL R9, R5, R2, !P0 ;  /* 0x0000000205097207 */ /* 0x000fe20004000000 */
[----:B------:R-:W-:Y:S01]  /*0620*/  IMAD R15, R15, R18, RZ ;  /* 0x000000120f0f7224 */ /* 0x000fe200078e02ff */
[----:B------:R-:W-:Y:S01]  /*0630*/  SHF.R.U32.HI R6, RZ, 0x4, R7 ;  /* 0x00000004ff067819 */ /* 0x000fe20000011607 */
[----:B------:R-:W-:Y:S02]  /*0640*/  IMAD.MOV.U32 R2, RZ, RZ, RZ ;  /* 0x000000ffff027224 */ /* 0x000fe400078e00ff */
[----:B------:R-:W-:Y:S01]  /*0650*/  IMAD.IADD R9, R4, 0x1, R9 ;  /* 0x0000000104097824 */ /* 0x000fe200078e0209 */
[----:B------:R-:W-:Y:S01]  /*0660*/  IABS R4, R0 ;  /* 0x0000000000047213 */ /* 0x000fe20000000000 */
[----:B------:R-:W-:-:S04]  /*0670*/  IMAD.HI.U32 R2, R3, R15, R2 ;  /* 0x0000000f03027227 */ /* 0x000fc800078e0002 */
[----:B------:R-:W-:Y:S02]  /*0680*/  IMAD.SHL.U32 R9, R9, 0x80, RZ ;  /* 0x0000008009097824 */ /* 0x000fe400078e00ff */
[----:B------:R-:W-:Y:S01]  /*0690*/  IMAD.MOV R16, RZ, RZ, -R4 ;  /* 0x000000ffff107224 */ /* 0x000fe200078e0a04 */
[----:B------:R-:W-:Y:S01]  /*06a0*/  LOP3.LUT R4, R12, 0x40, RZ, 0xfc, !PT ;  /* 0x000000400c047812 */ /* 0x000fe200078efcff */
[----:B------:R-:W-:Y:S01]  /*06b0*/  @P1 VIADD R8, R8, 0x1 ;  /* 0x0000000108081836 */ /* 0x000fe20000000000 */
[----:B------:R-:W-:Y:S02]  /*06c0*/  LOP3.LUT R14, R9, R12, RZ, 0xfc, !PT ;  /* 0x0000000c090e7212 */ /* 0x000fe400078efcff */
[----:B------:R-:W-:Y:S01]  /*06d0*/  LOP3.LUT R15, R9, 0x40, R12, 0xfe, !PT ;  /* 0x00000040090f7812 */ /* 0x000fe200078efe0c */
[----:B------:R-:W-:Y:S01]  /*06e0*/  @!P3 IMAD.MOV R8, RZ, RZ, -R8 ;  /* 0x000000ffff08b224 */ /* 0x000fe200078e0a08 */
[----:B------:R-:W-:Y:S02]  /*06f0*/  IABS R3, R14 ;  /* 0x0000000e00037213 */ /* 0x000fe40000000000 */
[----:B------:R-:W-:-:S02]  /*0700*/  IABS R11, R15 ;  /* 0x0000000f000b7213 */ /* 0x000fc40000000000 */
[----:B------:R-:W-:Y:S01]  /*0710*/  ISETP.GE.AND P3, PT, R15, RZ, PT ;  /* 0x000000ff0f00720c */ /* 0x000fe20003f66270 */
[----:B------:R-:W-:-:S04]  /*0720*/  IMAD.MOV.U32 R13, RZ, RZ, R3 ;  /* 0x000000ffff0d7224 */ /* 0x000fc800078e0003 */
[----:B------:R-:W-:-:S04]  /*0730*/  IMAD.HI.U32 R3, R2, R13, RZ ;  /* 0x0000000d02037227 */ /* 0x000fc800078e00ff */
[----:B------:R-:W-:-:S04]  /*0740*/  IMAD.HI.U32 R2, R2, R11, RZ ;  /* 0x0000000b02027227 */ /* 0x000fc800078e00ff */
[----:B------:R-:W-:Y:S01]  /*0750*/  IMAD R13, R3, R16, R13 ;  /* 0x00000010030d7224 */ /* 0x000fe200078e020d */
[----:B------:R-:W-:Y:S01]  /*0760*/  SEL R3, R5, R8, !P0 ;  /* 0x0000000805037207 */ /* 0x000fe20004000000 */
[----:B------:R-:W-:Y:S01]  /*0770*/  IMAD R16, R2, R16, R11 ;  /* 0x0000001002107224 */ /* 0x000fe200078e020b */
[----:B------:R-:W-:Y:S01]  /*0780*/  SGXT.U32 R8, R6, 0x4 ;  /* 0x000000040608781a */ /* 0x000fe20000000000 */
[----:B------:R-:W-:Y:S01]  /*0790*/  IMAD.SHL.U32 R2, R7, 0x8, RZ ;  /* 0x0000000807027824 */ /* 0x000fe200078e00ff */
[C---:B------:R-:W-:Y:S01]  /*07a0*/  ISETP.GT.U32.AND P1, PT, R18.reuse, R13, PT ;  /* 0x0000000d1200720c */ /* 0x040fe20003f24070 */
[----:B------:R-:W-:Y:S01]  /*07b0*/  IMAD.SHL.U32 R3, R3, 0x80, RZ ;  /* 0x0000008003037824 */ /* 0x000fe200078e00ff */
[----:B------:R-:W-:Y:S02]  /*07c0*/  ISETP.GT.U32.AND P2, PT, R18, R16, PT ;  /* 0x000000101200720c */ /* 0x000fe40003f44070 */
[----:B------:R-:W-:Y:S02]  /*07d0*/  LOP3.LUT R11, R2, 0x18, R7, 0x48, !PT ;  /* 0x00000018020b7812 */ /* 0x000fe400078e4807 */
[----:B------:R-:W-:-:S02]  /*07e0*/  LOP3.LUT R20, R3, R12, RZ, 0xfc, !PT ;  /* 0x0000000c03147212 */ /* 0x000fc400078efcff */
[----:B------:R-:W-:Y:S01]  /*07f0*/  LOP3.LUT R19, R3, 0x40, R12, 0xfe, !PT ;  /* 0x0000004003137812 */ /* 0x000fe200078efe0c */
[--C-:B------:R-:W-:Y:S01]  /*0800*/  IMAD R4, R4, 0x20, R11.reuse ;  /* 0x0000002004047824 */ /* 0x100fe200078e020b */
[----:B------:R-:W-:Y:S01]  /*0810*/  LOP3.LUT R5, R9, R8, RZ, 0xfc, !PT ;  /* 0x0000000809057212 */ /* 0x000fe200078efcff */
[----:B------:R-:W-:Y:S02]  /*0820*/  IMAD R6, R12, 0x20, R11 ;  /* 0x000000200c067824 */ /* 0x000fe400078e020b */
[--C-:B------:R-:W-:Y:S01]  /*0830*/  @!P1 IMAD.IADD R13, R13, 0x1, -R18.reuse ;  /* 0x000000010d0d9824 */ /* 0x100fe200078e0a12 */
[----:B------:R-:W-:Y:S01]  /*0840*/  ISETP.GE.AND P1, PT, R14, RZ, PT ;  /* 0x000000ff0e00720c */ /* 0x000fe20003f26270 */
[----:B------:R-:W-:Y:S01]  /*0850*/  @!P2 IMAD.IADD R16, R16, 0x1, -R18 ;  /* 0x000000011010a824 */ /* 0x000fe200078e0a12 */
[----:B------:R-:W2:Y:S01]  /*0860*/  LDC.64 R10, c[0x0][0x210] ;  /* 0x00008400ff0a7b82 */ /* 0x000ea20000000a00 */
[----:B------:R-:W-:Y:S01]  /*0870*/  IMAD.HI R8, R20, 0x2aaaaaab, RZ ;  /* 0x2aaaaaab14087827 */ /* 0x000fe200078e02ff */
[----:B------:R-:W-:-:S02]  /*0880*/  ISETP.GT.U32.AND P0, PT, R18, R13, PT ;  /* 0x0000000d1200720c */ /* 0x000fc40003f04070 */
[----:B------:R-:W-:Y:S01]  /*0890*/  ISETP.GT.U32.AND P2, PT, R18, R16, PT ;  /* 0x000000101200720c */ /* 0x000fe20003f44070 */
[----:B------:R-:W-:Y:S01]  /*08a0*/  IMAD.HI R12, R19, 0x2aaaaaab, RZ ;  /* 0x2aaaaaab130c7827 */ /* 0x000fe200078e02ff */
[----:B------:R-:W-:Y:S02]  /*08b0*/  SHF.R.U32.HI R9, RZ, 0x1f, R8 ;  /* 0x0000001fff097819 */ /* 0x000fe40000011608 */
[----:B------:R-:W3:Y:S02]  /*08c0*/  LDC.64 R14, c[0x0][0x218] ;  /* 0x00008600ff0e7b82 */ /* 0x000ee40000000a00 */
[----:B------:R-:W-:Y:S02]  /*08d0*/  SHF.R.U32.HI R17, RZ, 0x1f, R12 ;  /* 0x0000001fff117819 */ /* 0x000fe4000001160c */
[----:B------:R-:W-:Y:S02]  /*08e0*/  LEA.HI R9, R8, R9, RZ, 0x17 ;  /* 0x0000000908097211 */ /* 0x000fe400078fb8ff */
[----:B------:R-:W-:Y:S01]  /*08f0*/  LOP3.LUT R8, R2, 0x18, RZ, 0xc0, !PT ;  /* 0x0000001802087812 */ /* 0x000fe200078ec0ff */
[--C-:B------:R-:W-:Y:S01]  /*0900*/  @!P0 IMAD.IADD R13, R13, 0x1, -R18.reuse ;  /* 0x000000010d0d8824 */ /* 0x100fe200078e0a12 */
[----:B------:R-:W-:Y:S01]  /*0910*/  ISETP.NE.AND P0, PT, R0, RZ, PT ;  /* 0x000000ff0000720c */ /* 0x000fe20003f05270 */
[----:B------:R-:W-:Y:S01]  /*0920*/  @!P2 IMAD.IADD R16, R16, 0x1, -R18 ;  /* 0x000000011010a824 */ /* 0x000fe200078e0a12 */
[----:B------:R-:W-:Y:S01]  /*0930*/  LEA.HI R18, R12, R17, RZ, 0x17 ;  /* 0x000000110c127211 */ /* 0x000fe200078fb8ff */
[----:B------:R-:W-:Y:S01]  /*0940*/  @!P1 IMAD.MOV R13, RZ, RZ, -R13 ;  /* 0x000000ffff0d9224 */ /* 0x000fe200078e0a0d */
[----:B------:R-:W-:Y:S01]  /*0950*/  LOP3.LUT R12, RZ, R0, RZ, 0x33, !PT ;  /* 0x00000000ff0c7212 */ /* 0x000fe200078e33ff */
[----:B------:R-:W-:-:S02]  /*0960*/  @!P3 IMAD.MOV R16, RZ, RZ, -R16 ;  /* 0x000000ffff10b224 */ /* 0x000fc400078e0a10 */
[----:B------:R-:W-:Y:S01]  /*0970*/  IMAD R17, R9, -0xc00, R20 ;  /* 0xfffff40009117824 */ /* 0x000fe200078e0214 */
[----:B------:R-:W-:Y:S01]  /*0980*/  SEL R23, R12, R13, !P0 ;  /* 0x0000000d0c177207 */ /* 0x000fe20004000000 */
[----:B------:R-:W-:Y:S01]  /*0990*/  IMAD R13, R18, -0xc00, R19 ;  /* 0xfffff400120d7824 */ /* 0x000fe200078e0213 */
[----:B------:R-:W-:Y:S01]  /*09a0*/  SEL R9, R12, R16, !P0 ;  /* 0x000000100c097207 */ /* 0x000fe20004000000 */
[--C-:B------:R-:W-:Y:S02]  /*09b0*/  IMAD R21, R17, 0xc00, R8.reuse ;  /* 0x00000c0011157824 */ /* 0x100fe400078e0208 */
[--C-:B------:R-:W-:Y:S02]  /*09c0*/  IMAD R17, R23, 0xc00, R8.reuse ;  /* 0x00000c0017117824 */ /* 0x100fe400078e0208 */
[--C-:B------:R-:W-:Y:S02]  /*09d0*/  IMAD R19, R9, 0xc00, R8.reuse ;  /* 0x00000c0009137824 */ /* 0x100fe400078e0208 */
[----:B------:R-:W-:-:S02]  /*09e0*/  IMAD R23, R13, 0xc00, R8 ;  /* 0x00000c000d177824 */ /* 0x000fc400078e0208 */
[----:B--2---:R-:W-:Y:S01]  /*09f0*/  IMAD.WIDE R8, R17, 0x2, R10 ;  /* 0x0000000211087825 */ /* 0x004fe200078e020a */
[----:B------:R-:W-:-:S03]  /*0a00*/  LEA R17, R6, UR5, 0x1 ;  /* 0x0000000506117c11 */ /* 0x000fc6000f8e08ff */
[----:B------:R-:W-:Y:S01]  /*0a10*/  IMAD.WIDE R10, R19, 0x2, R10 ;  /* 0x00000002130a7825 */ /* 0x000fe200078e020a */
[----:B------:R-:W-:Y:S01]  /*0a20*/  LEA R19, R4, UR5, 0x1 ;  /* 0x0000000504137c11 */ /* 0x000fe2000f8e08ff */
[----:B------:R-:W-:Y:S01]  /*0a30*/  @!PT LDS RZ, [RZ] ;  /* 0x00000000fffff984 */ /* 0x000fe20000000800 */
[----:B------:R-:W-:Y:S01]  /*0a40*/  @!PT LDS RZ, [RZ] ;  /* 0x00000000fffff984 */ /* 0x000fe20000000800 */
[----:B------:R-:W-:Y:S01]  /*0a50*/  @!PT LDS RZ, [RZ] ;  /* 0x00000000fffff984 */ /* 0x000fe20000000800 */
[----:B------:R-:W-:Y:S01]  /*0a60*/  LDGSTS.E.BYPASS.128 [R17], desc[UR16][R8.64] ;  /* 0x0000000008117fae */ /* 0x000fe2000b901c50 */
[----:B------:R-:W-:Y:S01]  /*0a70*/  IADD3 R18, P2, R8, 0x40, RZ ;  /* 0x0000004008127810 */ /* 0x000fe20007f5e0ff */
[--C-:B---3--:R-:W-:Y:S01]  /*0a80*/  IMAD.WIDE R12, R21, 0x2, R14.reuse ;  /* 0x00000002150c7825 */ /* 0x108fe200078e020e */
[----:B------:R-:W-:Y:S01]  /*0a90*/  IADD3 R20, P0, R10, 0x40, RZ ;  /* 0x000000400a147810 */ /* 0x000fe20007f1e0ff */
[----:B------:R3:W-:Y:S02]  /*0aa0*/  LDGSTS.E.BYPASS.128 [R19], desc[UR16][R10.64] ;  /* 0x000000000a137fae */ /* 0x0007e4000b901c50 */
[----:B------:R-:W-:Y:S01]  /*0ab0*/  IMAD.WIDE R14, R23, 0x2, R14 ;  /* 0x00000002170e7825 */ /* 0x000fe200078e020e */
[----:B------:R-:W-:Y:S01]  /*0ac0*/  IADD3 R22, P1, R12, 0x40, RZ ;  /* 0x000000400c167810 */ /* 0x000fe20007f3e0ff */
[----:B------:R-:W0:Y:S02]  /*0ad0*/  LDGDEPBAR ;  /* 0x00000000000079af */ /* 0x000e240000000000 */
[----:B------:R-:W-:Y:S01]  /*0ae0*/  IMAD.X R23, RZ, RZ, R11, P0 ;  /* 0x000000ffff177224 */ /* 0x000fe200000e060b */
[----:B------:R-:W-:Y:S01]  /*0af0*/  IADD3 R88, P0, R14, 0x40, RZ ;  /* 0x000000400e587810 */ /* 0x000fe20007f1e0ff */
[----:B------:R4:W-:Y:S01]  /*0b00*/  LDGSTS.E.BYPASS.128 [R17+0x4000], desc[UR16][R12.64] ;  /* 0x040000000c117fae */ /* 0x0009e2000b901c50 */
[----:B------:R-:W-:-:S02]  /*0b10*/  IMAD.X R21, RZ, RZ, R9, P2 ;  /* 0x000000ffff157224 */ /* 0x000fc400010e0609 */
[----:B------:R-:W-:Y:S01]  /*0b20*/  IMAD.X R89, RZ, RZ, R13, P1 ;  /* 0x000000ffff597224 */ /* 0x000fe200008e060d */
[----:B------:R2:W-:Y:S01]  /*0b30*/  LDGSTS.E.BYPASS.128 [R19+0x4000], desc[UR16][R14.64] ;  /* 0x040000000e137fae */ /* 0x0005e2000b901c50 */
[----:B---3--:R-:W-:Y:S01]  /*0b40*/  SHF.R.U32.HI R11, RZ, 0x4, R7 ;  /* 0x00000004ff0b7819 */ /* 0x008fe20000011607 */
[----:B------:R-:W-:Y:S01]  /*0b50*/  IMAD.X R91, RZ, RZ, R15, P0 ;  /* 0x000000ffff5b7224 */ /* 0x000fe200000e060f */
[----:B------:R-:W-:Y:S01]  /*0b60*/  SHF.R.U32.HI R10, RZ, 0x5, R7 ;  /* 0x00000005ff0a7819 */ /* 0x000fe20000011607 */
[----:B------:R-:W0:Y:S01]  /*0b70*/  LDGDEPBAR ;  /* 0x00000000000079af */ /* 0x000e220000000000 */
[----:B------:R-:W-:Y:S01]  /*0b80*/  IMAD.MOV.U32 R16, RZ, RZ, RZ ;  /* 0x000000ffff107224 */ /* 0x000fe200078e00ff */
[----:B------:R-:W-:Y:S02]  /*0b90*/  SGXT.U32 R11, R11, 0x1 ;  /* 0x000000010b0b781a */ /* 0x000fe40000000000 */
[----:B----4-:R-:W-:-:S07]  /*0ba0*/  LOP3.LUT R12, R10, 0x7fffffc, RZ, 0xc0, !PT ;  /* 0x07fffffc0a0c7812 */ /* 0x010fce00078ec0ff */
.L_x_0:
[----:B--2---:R-:W2:Y:S01]  /*0bb0*/  SHFL.IDX PT, R8, R12, RZ, 0x1f ;  /* 0x00001fff0c087589 */ /* 0x004ea200000e0000 */
[----:B------:R-:W-:Y:S01]  /*0bc0*/  UIADD3 UR14, UR14, 0x1, URZ ;  /* 0x000000010e0e7890 */ /* 0x000fe2000fffe03f */
[----:B------:R-:W-:-:S04]  /*0bd0*/  DEPBAR.LE SB0, 0x0 ;  /* 0x000080000000791a */ /* 0x000fc80000000000 */
[----:B------:R-:W-:Y:S01]  /*0be0*/  UISETP.GE.AND UP0, UPT, UR14, 0x2, UPT ;  /* 0x000000020e00788c */ /* 0x000fe2000bf06270 */
[----:B------:R-:W-:Y:S01]  /*0bf0*/  BAR.SYNC.DEFER_BLOCKING 0x0 ;  /* 0x0000000000007b1d */ /* 0x000fe20000010000 */
[----:B------:R-:W-:Y:S01]  /*0c00*/  UIADD3 UR4, UR4, 0x1, URZ ;  /* 0x0000000104047890 */ /* 0x000fe2000fffe03f */
[C---:B------:R-:W-:Y:S01]  /*0c10*/  ISETP.GE.U32.AND P0, PT, R16.reuse, 0xbe0, PT ;  /* 0x00000be01000780c */ /* 0x040fe20003f06070 */
[----:B------:R-:W-:Y:S01]  /*0c20*/  USEL UR14, UR14, URZ, !UP0 ;  /* 0x0000003f0e0e7287 */ /* 0x000fe2000c000000 */
[----:B------:R-:W-:Y:S02]  /*0c30*/  IMAD.MOV.U32 R9, RZ, RZ, R21 ;  /* 0x000000ffff097224 */ /* 0x000fe400078e0015 */
[----:B------:R-:W-:Y:S01]  /*0c40*/  UMOV UR11, 0x80000020 ;  /* 0x80000020000b7882 */ /* 0x000fe20000000000 */
[----:B------:R-:W-:Y:S01]  /*0c50*/  VIADD R16, R16, 0x20 ;  /* 0x0000002010107836 */ /* 0x000fe20000000000 */
[----:B--2---:R-:W-:Y:S01]  /*0c60*/  R2UR UR6, R8 ;  /* 0x00000000080672ca */ /* 0x004fe200000e0000 */
[----:B------:R-:W-:Y:S01]  /*0c70*/  IMAD.MOV.U32 R8, RZ, RZ, R18 ;  /* 0x000000ffff087224 */ /* 0x000fe200078e0012 */
[----:B------:R-:W-:Y:S01]  /*0c80*/  IADD3 R18, P4, R18, 0x40, RZ ;  /* 0x0000004012127810 */ /* 0x000fe20007f9e0ff */
[----:B------:R-:W-:-:S04]  /*0c90*/  WARPGROUP.ARRIVE ;  /* 0x00000000000079c5 */ /* 0x000fc80000000000 */
[----:B------:R-:W-:-:S06]  /*0ca0*/  IMAD.X R21, RZ, RZ, R21, P4 ;  /* 0x000000ffff157224 */ /* 0x000fcc00020e0615 */
[----:B------:R-:W-:Y:S02]  /*0cb0*/  USHF.L.U32 UR7, UR6, 0x6, URZ ;  /* 0x0000000606077899 */ /* 0x000fe4000800063f */
[----:B------:R-:W-:Y:S02]  /*0cc0*/  ULEA UR6, UR14, UR5, 0xd ;  /* 0x000000050e067291 */ /* 0x000fe4000f8e683f */
[----:B------:R-:W-:Y:S02]  /*0cd0*/  ULOP3.LUT UR7, UR7, 0x1c0, URZ, 0xc0, !UPT ;  /* 0x000001c007077892 */ /* 0x000fe4000f8ec03f */
[----:B------:R-:W-:Y:S02]  /*0ce0*/  USHF.R.U32.HI UR8, URZ, 0x4, UR6 ;  /* 0x000000043f087899 */ /* 0x000fe40008011606 */
[----:B------:R-:W-:Y:S02]  /*0cf0*/  UIADD3 UR6, UR6, 0x4000, URZ ;  /* 0x0000400006067890 */ /* 0x000fe4000fffe03f */
[----:B------:R-:W-:-:S02]  /*0d00*/  ULOP3.LUT UR8, UR8, 0x3fff, URZ, 0xc0, !UPT ;  /* 0x00003fff08087892 */ /* 0x000fc4000f8ec03f */
[----:B------:R-:W-:Y:S02]  /*0d10*/  USHF.R.U32.HI UR6, URZ, 0x4, UR6 ;  /* 0x000000043f067899 */ /* 0x000fe40008011606 */
[----:B------:R-:W-:Y:S02]  /*0d20*/  UIADD3 UR12, UP0, UR7, UR8, URZ ;  /* 0x00000008070c7290 */ /* 0x000fe4000ff1e03f */
[----:B------:R-:W-:Y:S02]  /*0d30*/  ULOP3.LUT UR6, UR6, 0x3fff, URZ, 0xc0, !UPT ;  /* 0x00003fff06067892 */ /* 0x000fe4000f8ec03f */
[----:B------:R-:W-:Y:S02]  /*0d40*/  UIADD3.X UR13, URZ, URZ, URZ, UP0, !UPT ;  /* 0x0000003f3f0d7290 */ /* 0x000fe400087fe43f */
[----:B------:R-:W-:Y:S02]  /*0d50*/  ULOP3.LUT UR10, UR6, 0x2000000, URZ, 0xfc, !UPT ;  /* 0x02000000060a7892 */ /* 0x000fe4000f8efc3f */
[----:B------:R-:W-:-:S02]  /*0d60*/  ULOP3.LUT UR8, UR12, 0x2000000, URZ, 0xfc, !UPT ;  /* 0x020000000c087892 */ /* 0x000fc4000f8efc3f */
[----:B------:R-:W-:Y:S01]  /*0d70*/  ULOP3.LUT UR9, UR13, 0x80000020, URZ, 0xfc, !UPT ;  /* 0x800000200d097892 */ /* 0x000fe2000f8efc3f */
[----:B------:R-:W-:Y:S01]  /*0d80*/  UMOV UR7, URZ ;  /* 0x0000003f00077c82 */ /* 0x000fe20008000000 */
[----:B------:R-:W-:-:S04]  /*0d90*/  UISETP.GE.AND UP0, UPT, UR4, 0x2, UPT ;  /* 0x000000020400788c */ /* 0x000fc8000bf06270 */
[----:B------:R-:W-:-:S03]  /*0da0*/  USEL UR4, UR4, URZ, !UP0 ;  /* 0x0000003f04047287 */ /* 0x000fc6000c000000 */
[----:B------:R-:W-:Y:S01]  /*0db0*/  HGMMA.64x128x16.F32.BF16 R24, gdesc[UR8], R24 ;  /* 0x01e00000081879f0 */ /* 0x000fe20008701818 */
[----:B------:R-:W-:Y:S01]  /*0dc0*/  UMOV UR8, 0x2000002 ;  /* 0x0200000200087882 */ /* 0x000fe20000000000 */
[----:B------:R-:W-:Y:S02]  /*0dd0*/  UMOV UR9, 0x80000020 ;  /* 0x8000002000097882 */ /* 0x000fe40000000000 */
[----:B------:R-:W-:Y:S02]  /*0de0*/  UIADD3.64 UR10, UR6, UR8, URZ ;  /* 0x00000008060a7297 */ /* 0x000fe4000fffe03f */
[----:B------:R-:W-:Y:S02]  /*0df0*/  UIADD3.64 UR8, UR12, UR8, URZ ;  /* 0x000000080c087297 */ /* 0x000fe4000fffe03f */
[----:B------:R-:W-:-:S06]  /*0e00*/  ULEA UR6, UR4, UR5, 0xd ;  /* 0x0000000504067291 */ /* 0x000fcc000f8e683f */
[----:B------:R-:W-:Y:S02]  /*0e10*/  LEA R13, R6, UR6, 0x1 ;  /* 0x00000006060d7c11 */ /* 0x000fe4000f8e08ff */
[----:B------:R-:W-:Y:S01]  /*0e20*/  LEA R15, R4, UR6, 0x1 ;  /* 0x00000006040f7c11 */ /* 0x000fe2000f8e08ff */
[----:B------:R-:W-:Y:S03]  /*0e30*/  HGMMA.64x128x16.F32.BF16 R24, gdesc[UR8], R24, gsb0 ;  /* 0x01e00000081879f0 */ /* 0x000fe60008001818 */
[----:B------:R-:W-:Y:S02]  /*0e40*/  WARPGROUP.DEPBAR.LE gsb0, 0x1 ;  /* 0x00008000000079c5 */ /* 0x000fe40000010100 */
[----:B------:R-:W-:Y:S06]  /*0e50*/  BAR.SYNC.DEFER_BLOCKING 0x0 ;  /* 0x0000000000007b1d */ /* 0x000fec0000010000 */
[----:B------:R-:W-:Y:S01]  /*0e60*/  @!PT LDS RZ, [RZ] ;  /* 0x00000000fffff984 */ /* 0x000fe20000000800 */
[----:B------:R-:W-:Y:S01]  /*0e70*/  @!PT LDS RZ, [RZ] ;  /* 0x00000000fffff984 */ /* 0x000fe20000000800 */
[----:B------:R-:W-:Y:S01]  /*0e80*/  @!PT LDS RZ, [RZ] ;  /* 0x00000000fffff984 */ /* 0x000fe20000000800 */
[----:B------:R2:W-:Y:S02]  /*0e90*/  LDGSTS.E.BYPASS.128 [R13], desc[UR16][R8.64], !P0 ;  /* 0x00000000080d7fae */ /* 0x0005e4000c101c50 */
[----:B--2---:R-:W-:Y:S01]  /*0ea0*/  IMAD.MOV.U32 R8, RZ, RZ, R20 ;  /* 0x000000ffff087224 */ /* 0x004fe200078e0014 */
[----:B------:R-:W-:Y:S01]  /*0eb0*/  IADD3 R20, P3, R20, 0x40, RZ ;  /* 0x0000004014147810 */ /* 0x000fe20007f7e0ff */
[----:B------:R-:W-:-:S04]  /*0ec0*/  IMAD.MOV.U32 R9, RZ, RZ, R23 ;  /* 0x000000ffff097224 */ /* 0x000fc800078e0017 */
[----:B------:R-:W-:Y:S01]  /*0ed0*/  IMAD.X R23, RZ, RZ, R23, P3 ;  /* 0x000000ffff177224 */ /* 0x000fe200018e0617 */
[----:B------:R2:W-:Y:S04]  /*0ee0*/  LDGSTS.E.BYPASS.128 [R15], desc[UR16][R8.64], !P0 ;  /* 0x00000000080f7fae */ /* 0x0005e8000c101c50 */
[----:B------:R-:W0:Y:S01]  /*0ef0*/  LDGDEPBAR ;  /* 0x00000000000079af */ /* 0x000e220000000000 */
[----:B--2---:R-:W-:Y:S01]  /*0f00*/  IMAD.MOV.U32 R8, RZ, RZ, R22 ;  /* 0x000000ffff087224 */ /* 0x004fe200078e0016 */
[----:B------:R-:W-:Y:S01]  /*0f10*/  IADD3 R22, P2, R22, 0x40, RZ ;  /* 0x0000004016167810 */ /* 0x000fe20007f5e0ff */
[----:B------:R-:W-:-:S04]  /*0f20*/  IMAD.MOV.U32 R9, RZ, RZ, R89 ;  /* 0x000000ffff097224 */ /* 0x000fc800078e0059 */
[----:B------:R-:W-:Y:S01]  /*0f30*/  IMAD.X R89, RZ, RZ, R89, P2 ;  /* 0x000000ffff597224 */ /* 0x000fe200010e0659 */
[----:B------:R2:W-:Y:S02]  /*0f40*/  LDGSTS.E.BYPASS.128 [R13+0x4000], desc[UR16][R8.64], !P0 ;  /* 0x04000000080d7fae */ /* 0x0005e4000c101c50 */
[----:B--2---:R-:W-:Y:S01]  /*0f50*/  IMAD.MOV.U32 R8, RZ, RZ, R88 ;  /* 0x000000ffff087224 */ /* 0x004fe200078e0058 */
[----:B------:R-:W-:Y:S01]  /*0f60*/  IADD3 R88, P1, R88, 0x40, RZ ;  /* 0x0000004058587810 */ /* 0x000fe20007f3e0ff */
[----:B------:R-:W-:-:S04]  /*0f70*/  IMAD.MOV.U32 R9, RZ, RZ, R91 ;  /* 0x000000ffff097224 */ /* 0x000fc800078e005b */
[----:B------:R-:W-:Y:S01]  /*0f80*/  IMAD.X R91, RZ, RZ, R91, P1 ;  /* 0x000000ffff5b7224 */ /* 0x000fe200008e065b */
[----:B------:R2:W-:Y:S04]  /*0f90*/  LDGSTS.E.BYPASS.128 [R15+0x4000], desc[UR16][R8.64], !P0 ;  /* 0x04000000080f7fae */ /* 0x0005e8000c101c50 */
[----:B------:R-:W0:Y:S01]  /*0fa0*/  LDGDEPBAR ;  /* 0x00000000000079af */ /* 0x000e220000000000 */
[----:B------:R-:W-:Y:S05]  /*0fb0*/  @!P0 BRA `(.L_x_0) ;  /* 0xfffffff800fc8947 */ /* 0x000fea000383ffff */
[----:B------:R-:W-:Y:S02]  /*0fc0*/  WARPGROUP.DEPBAR.LE gsb0, 0x0 ;  /* 0x00008000000079c5 */ /* 0x000fe40000010000 */
[----:B------:R-:W-:-:S04]  /*0fd0*/  DEPBAR.LE SB0, 0x0 ;  /* 0x000080000000791a */ /* 0x000fc80000000000 */
[----:B------:R-:W-:Y:S02]  /*0fe0*/  SHF.R.U32.HI R4, RZ, 0x1, R7 ;  /* 0x00000001ff047819 */ /* 0x000fe40000011607 */
[----:B------:R-:W-:Y:S02]  /*0ff0*/  LOP3.LUT R10, R10, 0x7, RZ, 0xc0, !PT ;  /* 0x000000070a0a7812 */ /* 0x000fe400078ec0ff */
[----:B------:R-:W-:Y:S02]  /*1000*/  LOP3.LUT R7, R7, 0xf, RZ, 0xc0, !PT ;  /* 0x0000000f07077812 */ /* 0x000fe400078ec0ff */
[----:B------:R-:W-:Y:S01]  /*1010*/  LOP3.LUT R4, R4, 0x8, RZ, 0xc0, !PT ;  /* 0x0000000804047812 */ /* 0x000fe200078ec0ff */
[----:B------:R-:W-:Y:S01]  /*1020*/  IMAD.SHL.U32 R6, R10, 0x2, RZ ;  /* 0x000000020a067824 */ /* 0x000fe200078e00ff */
[----:B------:R-:W-:Y:S02]  /*1030*/  F2FP.BF16.F32.PACK_AB R24, R25, R24 ;  /* 0x000000181918723e */ /* 0x000fe400000010ff */
[----:B------:R-:W-:Y:S01]  /*1040*/  F2FP.BF16.F32.PACK_AB R25, R27, R26 ;  /* 0x0000001a1b19723e */ /* 0x000fe200000010ff */
[----:B------:R-:W-:Y:S01]  /*1050*/  IMAD R7, R7, 0x88, R4 ;  /* 0x0000008807077824 */ /* 0x000fe200078e0204 */
[----:B------:R-:W-:-:S02]  /*1060*/  LOP3.LUT R11, R6, R11, RZ, 0xfc, !PT ;  /* 0x0000000b060b7212 */ /* 0x000fc400078efcff */
[----:B------:R-:W-:Y:S01]  /*1070*/  LOP3.LUT R4, R2, 0x78, RZ, 0xc0, !PT ;  /* 0x0000007802047812 */ /* 0x000fe200078ec0ff */
[----:B------:R-:W-:Y:S01]  /*1080*/  IMAD R7, R10, 0x880, R7 ;  /* 0x000008800a077824 */ /* 0x000fe200078e0207 */
[----:B------:R-:W-:Y:S02]  /*1090*/  F2FP.BF16.F32.PACK_AB R32, R33, R32 ;  /* 0x000000202120723e */ /* 0x000fe400000010ff */
[----:B------:R-:W-:Y:S01]  /*10a0*/  F2FP.BF16.F32.PACK_AB R26, R29, R28 ;  /* 0x0000001c1d1a723e */ /* 0x000fe200000010ff */
[----:B------:R-:W-:Y:S01]  /*10b0*/  IMAD R11, R11, 0x88, R4 ;  /* 0x000000880b0b7824 */ /* 0x000fe200078e0204 */
[----:B------:R-:W-:Y:S02]  /*10c0*/  F2FP.BF16.F32.PACK_AB R27, R31, R30 ;  /* 0x0000001e1f1b723e */ /* 0x000fe400000010ff */
[----:B------:R-:W-:Y:S02]  /*10d0*/  F2FP.BF16.F32.PACK_AB R33, R35, R34 ;  /* 0x000000222321723e */ /* 0x000fe400000010ff */
[----:B------:R-:W-:-:S02]  /*10e0*/  F2FP.BF16.F32.PACK_AB R40, R41, R40 ;  /* 0x000000282928723e */ /* 0x000fc400000010ff */
[----:B------:R-:W-:Y:S01]  /*10f0*/  LEA R4, R7, UR5, 0x1 ;  /* 0x0000000507047c11 */ /* 0x000fe2000f8e08ff */
[----:B------:R-:W-:Y:S01]  /*1100*/  BAR.SYNC.DEFER_BLOCKING 0x0 ;  /* 0x0000000000007b1d */ /* 0x000fe20000010000 */
[----:B------:R-:W-:Y:S02]  /*1110*/  F2FP.BF16.F32.PACK_AB R34, R37, R36 ;  /* 0x000000242522723e */ /* 0x000fe400000010ff */
[----:B------:R-:W-:Y:S02]  /*1120*/  F2FP.BF16.F32.PACK_AB R35, R39, R38 ;  /* 0x000000262723723e */ /* 0x000fe400000010ff */
[----:B------:R-:W-:-:S03]  /*1130*/  F2FP.BF16.F32.PACK_AB R41, R43, R42 ;  /* 0x0000002a2b29723e */ /* 0x000fc600000010ff */
[----:B------:R-:W3:Y:S01]  /*1140*/  LDC.64 R6, c[0x0][0x220] ;  /* 0x00008800ff067b82 */ /* 0x000ee20000000a00 */
[----:B------:R-:W-:Y:S02]  /*1150*/  F2FP.BF16.F32.PACK_AB R48, R49, R48 ;  /* 0x000000303130723e */ /* 0x000fe400000010ff */
[----:B------:R-:W-:Y:S02]  /*1160*/  F2FP.BF16.F32.PACK_AB R42, R45, R44 ;  /* 0x0000002c2d2a723e */ /* 0x000fe400000010ff */
[----:B------:R-:W-:Y:S02]  /*1170*/  F2FP.BF16.F32.PACK_AB R43, R47, R46 ;  /* 0x0000002e2f2b723e */ /* 0x000fe400000010ff */
[----:B------:R-:W-:Y:S02]  /*1180*/  F2FP.BF16.F32.PACK_AB R49, R51, R50 ;  /* 0x000000323331723e */ /* 0x000fe400000010ff */
[----:B------:R-:W-:Y:S02]  /*1190*/  F2FP.BF16.F32.PACK_AB R56, R57, R56 ;  /* 0x000000383938723e */ /* 0x000fe400000010ff */
[----:B------:R-:W-:-:S02]  /*11a0*/  F2FP.BF16.F32.PACK_AB R50, R53, R52 ;  /* 0x000000343532723e */ /* 0x000fc400000010ff */
[----:B------:R-:W-:Y:S02]  /*11b0*/  F2FP.BF16.F32.PACK_AB R51, R55, R54 ;  /* 0x000000363733723e */ /* 0x000fe400000010ff */
[----:B------:R-:W-:Y:S02]  /*11c0*/  F2FP.BF16.F32.PACK_AB R57, R59, R58 ;  /* 0x0000003a3b39723e */ /* 0x000fe400000010ff */
[----:B------:R-:W-:Y:S01]  /*11d0*/  F2FP.BF16.F32.PACK_AB R64, R65, R64 ;  /* 0x000000404140723e */ /* 0x000fe200000010ff */
[----:B------:R-:W-:Y:S01]  /*11e0*/  STSM.16.M88.4 [R4], R24 ;  /* 0x0000001804007844 */ /* 0x000fe20000000200 */
[----:B------:R-:W-:Y:S02]  /*11f0*/  F2FP.BF16.F32.PACK_AB R58, R61, R60 ;  /* 0x0000003c3d3a723e */ /* 0x000fe400000010ff */
[----:B------:R-:W-:Y:S01]  /*1200*/  F2FP.BF16.F32.PACK_AB R59, R63, R62 ;  /* 0x0000003e3f3b723e */ /* 0x000fe200000010ff */
[----:B------:R4:W-:Y:S01]  /*1210*/  STSM.16.M88.4 [R4+0x20], R32 ;  /* 0x0000202004007844 */ /* 0x0009e20000000200 */
[----:B------:R-:W-:-:S02]  /*1220*/  F2FP.BF16.F32.PACK_AB R65, R67, R66 ;  /* 0x000000424341723e */ /* 0x000fc400000010ff */
[----:B------:R-:W-:Y:S01]  /*1230*/  F2FP.BF16.F32.PACK_AB R72, R73, R72 ;  /* 0x000000484948723e */ /* 0x000fe200000010ff */
[----:B------:R-:W-:Y:S01]  /*1240*/  STSM.16.M88.4 [R4+0x40], R40 ;  /* 0x0000402804007844 */ /* 0x000fe20000000200 */
[----:B------:R-:W-:Y:S02]  /*1250*/  F2FP.BF16.F32.PACK_AB R66, R69, R68 ;  /* 0x000000444542723e */ /* 0x000fe400000010ff */
[----:B------:R-:W-:Y:S01]  /*1260*/  F2FP.BF16.F32.PACK_AB R67, R71, R70 ;  /* 0x000000464743723e */ /* 0x000fe200000010ff */
[----:B------:R-:W-:Y:S01]  /*1270*/  STSM.16.M88.4 [R4+0x60], R48 ;  /* 0x0000603004007844 */ /* 0x000fe20000000200 */
[----:B------:R-:W-:Y:S02]  /*1280*/  F2FP.BF16.F32.PACK_AB R73, R75, R74 ;  /* 0x0000004a4b49723e */ /* 0x000fe400000010ff */
[----:B------:R-:W-:Y:S01]  /*1290*/  F2FP.BF16.F32.PACK_AB R80, R81, R80 ;  /* 0x000000505150723e */ /* 0x000fe200000010ff */
[----:B------:R-:W-:Y:S01]  /*12a0*/  STSM.16.M88.4 [R4+0x80], R56 ;  /* 0x0000803804007844 */ /* 0x000fe20000000200 */
[----:B------:R-:W-:-:S02]  /*12b0*/  F2FP.BF16.F32.PACK_AB R74, R77, R76 ;  /* 0x0000004c4d4a723e */ /* 0x000fc400000010ff */
[----:B------:R-:W-:Y:S01]  /*12c0*/  F2FP.BF16.F32.PACK_AB R75, R79, R78 ;  /* 0x0000004e4f4b723e */ /* 0x000fe200000010ff */
[----:B------:R-:W-:Y:S01]  /*12d0*/  STSM.16.M88.4 [R4+0xa0], R64 ;  /* 0x0000a04004007844 */ /* 0x000fe20000000200 */
[----:B------:R-:W-:Y:S02]  /*12e0*/  F2FP.BF16.F32.PACK_AB R81, R83, R82 ;  /* 0x000000525351723e */ /* 0x000fe400000010ff */
[----:B------:R-:W-:Y:S01]  /*12f0*/  F2FP.BF16.F32.PACK_AB R82, R85, R84 ;  /* 0x000000545552723e */ /* 0x000fe200000010ff */
[----:B------:R-:W-:Y:S01]  /*1300*/  STSM.16.M88.4 [R4+0xc0], R72 ;  /* 0x0000c04804007844 */ /* 0x000fe20000000200 */
[----:B------:R-:W-:Y:S02]  /*1310*/  F2FP.BF16.F32.PACK_AB R83, R87, R86 ;  /* 0x000000565753723e */ /* 0x000fe400000010ff */
[----:B------:R-:W-:Y:S02]  /*1320*/  LEA R36, R11, UR5, 0x1 ;  /* 0x000000050b247c11 */ /* 0x000fe4000f8e08ff */
[----:B------:R-:W-:Y:S01]  /*1330*/  LOP3.LUT R2, R3, 0x78, R2, 0xf8, !PT ;  /* 0x0000007803027812 */ /* 0x000fe200078ef802 */
[----:B------:R5:W-:Y:S01]  /*1340*/  STSM.16.M88.4 [R4+0xe0], R80 ;  /* 0x0000e05004007844 */ /* 0x000be20000000200 */
[C---:B------:R-:W-:Y:S01]  /*1350*/  LOP3.LUT R3, R5.reuse, 0x10, RZ, 0xfc, !PT ;  /* 0x0000001005037812 */ /* 0x040fe200078efcff */
[----:B------:R-:W-:Y:S01]  /*1360*/  BAR.SYNC.DEFER_BLOCKING 0x0 ;  /* 0x0000000000007b1d */ /* 0x000fe20000010000 */
[----:B------:R-:W-:Y:S01]  /*1370*/  ISETP.GE.AND P0, PT, R2, 0xc00, PT ;  /* 0x00000c000200780c */ /* 0x000fe20003f06270 */
[C---:B------:R-:W-:Y:S01]  /*1380*/  IMAD R37, R5.reuse, 0xc00, R2 ;  /* 0x00000c0005257824 */ /* 0x040fe200078e0202 */
[----:B------:R-:W-:-:S02]  /*1390*/  LOP3.LUT R29, R5, 0x20, RZ, 0xfc, !PT ;  /* 0x00000020051d7812 */ /* 0x000fc400078efcff */
[-C--:B------:R-:W-:Y:S01]  /*13a0*/  ISETP.LT.AND P1, PT, R5, R0.reuse, !P0 ;  /* 0x000000000500720c */ /* 0x080fe20004721270 */
[----:B----4-:R-:W-:Y:S01]  /*13b0*/  VIADD R35, R37, 0xc000 ;  /* 0x0000c00025237836 */ /* 0x010fe20000000000 */
[----:B------:R-:W-:Y:S01]  /*13c0*/  LOP3.LUT R31, R5, 0x30, RZ, 0xfc, !PT ;  /* 0x00000030051f7812 */ /* 0x000fe200078efcff */
[----:B------:R-:W-:Y:S01]  /*13d0*/  VIADD R39, R37, 0x48000 ;  /* 0x0004800025277836 */ /* 0x000fe20000000000 */
[----:B------:R-:W-:Y:S02]  /*13e0*/  LOP3.LUT R33, R5, 0x40, RZ, 0xfc, !PT ;  /* 0x0000004005217812 */ /* 0x000fe400078efcff */
[-C--:B------:R-:W-:Y:S01]  /*13f0*/  ISETP.LT.AND P6, PT, R3, R0.reuse, !P0 ;  /* 0x000000000300720c */ /* 0x080fe200047c1270 */
[----:B---3--:R-:W-:Y:S01]  /*1400*/  IMAD.WIDE R2, R37, 0x2, R6 ;  /* 0x0000000225027825 */ /* 0x008fe200078e0206 */
[-C--:B------:R-:W-:Y:S02]  /*1410*/  ISETP.LT.AND P5, PT, R29, R0.reuse, !P0 ;  /* 0x000000001d00720c */ /* 0x080fe400047a1270 */
[----:B------:R-:W-:-:S02]  /*1420*/  ISETP.LT.AND P4, PT, R31, R0, !P0 ;  /* 0x000000001f00720c */ /* 0x000fc40004781270 */
[----:B------:R-:W-:Y:S02]  /*1430*/  LOP3.LUT R29, R5, 0x50, RZ, 0xfc, !PT ;  /* 0x00000050051d7812 */ /* 0x000fe400078efcff */
[-C--:B------:R-:W-:Y:S02]  /*1440*/  ISETP.LT.AND P3, PT, R33, R0.reuse, !P0 ;  /* 0x000000002100720c */ /* 0x080fe40004761270 */
[C---:B------:R-:W-:Y:S02]  /*1450*/  LOP3.LUT R31, R5.reuse, 0x60, RZ, 0xfc, !PT ;  /* 0x00000060051f7812 */ /* 0x040fe400078efcff */
[----:B------:R-:W-:Y:S01]  /*1460*/  LOP3.LUT R33, R5, 0x70, RZ, 0xfc, !PT ;  /* 0x0000007005217812 */ /* 0x000fe200078efcff */
[----:B------:R-:W3:Y:S01]  /*1470*/  LDS.128 R44, [R36] ;  /* 0x00000000242c7984 */ /* 0x000ee20000000c00 */
[----:B------:R-:W-:Y:S01]  /*1480*/  ISETP.LT.AND P2, PT, R29, R0, !P0 ;  /* 0x000000001d00720c */ /* 0x000fe20004741270 */
[----:B------:R-:W-:Y:S02]  /*1490*/  VIADD R29, R37, 0x18000 ;  /* 0x00018000251d7836 */ /* 0x000fe40000000000 */
[----:B------:R-:W4:Y:S01]  /*14a0*/  LDS.128 R52, [R36+0x1100] ;  /* 0x0011000024347984 */ /* 0x000f220000000c00 */
[----:B--2--5:R-:W-:-:S03]  /*14b0*/  IMAD.WIDE R4, R35, 0x2, R6 ;  /* 0x0000000223047825 */ /* 0x024fc600078e0206 */
[----:B------:R-:W2:Y:S01]  /*14c0*/  LDS.128 R24, [R36+0x2200] ;  /* 0x0022000024187984 */ /* 0x000ea20000000c00 */
[----:B------:R-:W-:Y:S02]  /*14d0*/  VIADD R35, R37, 0x3c000 ;  /* 0x0003c00025237836 */ /* 0x000fe40000000000 */
[--C-:B------:R-:W-:Y:S01]  /*14e0*/  IMAD.WIDE R28, R29, 0x2, R6.reuse ;  /* 0x000000021d1c7825 */ /* 0x100fe200078e0206 */
[----:B------:R-:W5:Y:S04]  /*14f0*/  LDS.128 R20, [R36+0x3300] ;  /* 0x0033000024147984 */ /* 0x000f680000000c00 */
[----:B------:R-:W5:Y:S04]  /*1500*/  LDS.128 R16, [R36+0x4400] ;  /* 0x0044000024107984 */ /* 0x000f680000000c00 */
[----:B------:R-:W5:Y:S04]  /*1510*/  LDS.128 R12, [R36+0x5500] ;  /* 0x00550000240c7984 */ /* 0x000f680000000c00 */
[----:B------:R-:W5:Y:S04]  /*1520*/  LDS.128 R8, [R36+0x6600] ;  /* 0x0066000024087984 */ /* 0x000f680000000c00 */
[----:B---3--:R3:W-:Y:S01]  /*1530*/  @P1 STG.E.128 desc[UR16][R2.64], R44 ;  /* 0x0000002c02001986 */ /* 0x0087e2000c101d10 */
[-C--:B------:R-:W-:Y:S01]  /*1540*/  ISETP.LT.AND P1, PT, R31, R0.reuse, !P0 ;  /* 0x000000001f00720c */ /* 0x080fe20004721270 */
[----:B------:R-:W-:Y:S01]  /*1550*/  VIADD R31, R37, 0x24000 ;  /* 0x00024000251f7836 */ /* 0x000fe20000000000 */
[----:B------:R-:W-:Y:S01]  /*1560*/  ISETP.LT.AND P0, PT, R33, R0, !P0 ;  /* 0x000000002100720c */ /* 0x000fe20004701270 */
[----:B------:R-:W-:Y:S01]  /*1570*/  VIADD R33, R37, 0x30000 ;  /* 0x0003000025217836 */ /* 0x000fe20000000000 */
[----:B----4-:R4:W-:Y:S01]  /*1580*/  @P6 STG.E.128 desc[UR16][R4.64], R52 ;  /* 0x0000003404006986 */ /* 0x0109e2000c101d10 */
[----:B------:R-:W-:-:S03]  /*1590*/  IMAD.WIDE R30, R31, 0x2, R6 ;  /* 0x000000021f1e7825 */ /* 0x000fc600078e0206 */
[----:B--2---:R4:W-:Y:S04]  /*15a0*/  @P5 STG.E.128 desc[UR16][R28.64], R24 ;  /* 0x000000181c005986 */ /* 0x0049e8000c101d10 */
[----:B-1---5:R4:W-:Y:S01]  /*15b0*/  @P4 STG.E.128 desc[UR16][R30.64], R20 ;  /* 0x000000141e004986 */ /* 0x0229e2000c101d10 */
[----:B---3--:R-:W-:-:S04]  /*15c0*/  IMAD.WIDE R2, R33, 0x2, R6 ;  /* 0x0000000221027825 */ /* 0x008fc800078e0206 */
[--C-:B------:R-:W-:Y:S01]  /*15d0*/  IMAD.WIDE R32, R35, 0x2, R6.reuse ;  /* 0x0000000223207825 */ /* 0x100fe200078e0206 */
[----:B------:R4:W-:Y:S03]  /*15e0*/  @P3 STG.E.128 desc[UR16][R2.64], R16 ;  /* 0x0000001002003986 */ /* 0x0009e6000c101d10 */
[----:B------:R-:W-:Y:S01]  /*15f0*/  IMAD.WIDE R34, R39, 0x2, R6 ;  /* 0x0000000227227825 */ /* 0x000fe200078e0206 */
[----:B------:R4:W-:Y:S04]  /*1600*/  @P2 STG.E.128 desc[UR16][R32.64], R12 ;  /* 0x0000000c20002986 */ /* 0x0009e8000c101d10 */
[----:B------:R4:W-:Y:S01]  /*1610*/  @P1 STG.E.128 desc[UR16][R34.64], R8 ;  /* 0x0000000822001986 */ /* 0x0009e2000c101d10 */
[----:B------:R-:W-:Y:S05]  /*1620*/  @!P0 EXIT ;  /* 0x000000000000894d */ /* 0x000fea0003800000 */
[----:B----4-:R-:W1:Y:S01]  /*1630*/  LDS.128 R8, [R36+0x7700] ;  /* 0x0077000024087984 */ /* 0x010e620000000c00 */
[----:B------:R-:W-:-:S04]  /*1640*/  VIADD R37, R37, 0x54000 ;  /* 0x0005400025257836 */ /* 0x000fc80000000000 */
[----:B------:R-:W-:-:S05]  /*1650*/  IMAD.WIDE R6, R37, 0x2, R6 ;  /* 0x0000000225067825 */ /* 0x000fca00078e0206 */
[----:B-1----:R-:W-:Y:S01]  /*1660*/  STG.E.128 desc[UR16][R6.64], R8 ;  /* 0x0000000806007986 */ /* 0x002fe2000c101d10 */
[----:B------:R-:W-:Y:S05]  /*1670*/  EXIT ;  /* 0x000000000000794d */ /* 0x000fea0003800000 */
.L_x_1:
[----:B------:R-:W-:-:S00]  /*1680*/  BRA `(.L_x_1) ;  /* 0xfffffffc00fc7947 */ /* 0x000fc0000383ffff */
[----:B------:R-:W-:-:S00]  /*1690*/  NOP ;  /* 0x0000000000007918 */ /* 0x000fc00000000000 */
        /* <DEDUP_REMOVED lines=14> */
.L_x_2:


//--------------------- .nv.shared.triton_mm      --------------------------
	.section	.nv.shared.triton_mm,"aw",@nobits
	.sectionflags	@""
	.align	16
	.zero		1024


//--------------------- .nv.constant0.triton_mm   --------------------------
	.section	.nv.constant0.triton_mm,"a",@progbits
	.sectionflags	@""
	.align	4
.nv.constant0.triton_mm:
	.zero		556
